	.headerflags	@"EF_CUDA_TEXMODE_UNIFIED EF_CUDA_64BIT_ADDRESS EF_CUDA_ACCELERATORS EF_CUDA_SM90 EF_CUDA_VIRTUAL_SM(EF_CUDA_SM90)"
	.elftype	@"ET_EXEC"


//--------------------- .nv.info                  --------------------------
	.section	.nv.info,"",@"SHT_CUDA_INFO"
	.align	4


	//----- nvinfo : EIATTR_REGCOUNT
	.align		4
        /*0000*/ 	.byte	0x04, 0x2f
        /*0002*/ 	.short	(.L_3 - .L_2)
	.align		4
.L_2:
        /*0004*/ 	.word	index@(triton_poi_fused__native_batch_norm_legit_no_training_convolution_hardtanh_30)
        /*0008*/ 	.word	0x00000020


	//----- nvinfo : EIATTR_MIN_STACK_SIZE
	.align		4
.L_3:
        /*000c*/ 	.byte	0x04, 0x12
        /*000e*/ 	.short	(.L_5 - .L_4)
	.align		4
.L_4:
        /*0010*/ 	.word	index@(triton_poi_fused__native_batch_norm_legit_no_training_convolution_hardtanh_30)
        /*0014*/ 	.word	0x00000000


	//----- nvinfo : EIATTR_FRAME_SIZE
	.align		4
.L_5:
        /*0018*/ 	.byte	0x04, 0x11
        /*001a*/ 	.short	(.L_7 - .L_6)
	.align		4
.L_6:
        /*001c*/ 	.word	index@(triton_poi_fused__native_batch_norm_legit_no_training_convolution_hardtanh_30)
        /*0020*/ 	.word	0x00000000


	//----- nvinfo : EIATTR_MIN_STACK_SIZE
	.align		4
.L_7:
        /*0024*/ 	.byte	0x04, 0x12
        /*0026*/ 	.short	(.L_9 - .L_8)
	.align		4
.L_8:
        /*0028*/ 	.word	index@(triton_poi_fused__native_batch_norm_legit_no_training_convolution_hardtanh_30)
        /*002c*/ 	.word	0x00000000
.L_9:


//--------------------- .nv.info.triton_poi_fused__native_batch_norm_legit_no_training_convolution_hardtanh_30 --------------------------
	.section	.nv.info.triton_poi_fused__native_batch_norm_legit_no_training_convolution_hardtanh_30,"",@"SHT_CUDA_INFO"
	.sectionflags	@""
	.align	4


	//----- nvinfo : EIATTR_CUDA_API_VERSION
	.align		4
        /*0000*/ 	.byte	0x04, 0x37
        /*0002*/ 	.short	(.L_11 - .L_10)
.L_10:
        /*0004*/ 	.word	0x0000007c


	//----- nvinfo : EIATTR_KPARAM_INFO
	.align		4
.L_11:
        /*0008*/ 	.byte	0x04, 0x17
        /*000a*/ 	.short	(.L_13 - .L_12)
.L_12:
        /*000c*/ 	.word	0x00000000
        /*0010*/ 	.short	0x0007
        /*0012*/ 	.short	0x0038
        /*0014*/ 	.byte	0x00, 0xf0, 0x11, 0x00


	//----- nvinfo : EIATTR_KPARAM_INFO
	.align		4
.L_13:
        /*0018*/ 	.byte	0x04, 0x17
        /*001a*/ 	.short	(.L_15 - .L_14)
.L_14:
        /*001c*/ 	.word	0x00000000
        /*0020*/ 	.short	0x0006
        /*0022*/ 	.short	0x0030
        /*0024*/ 	.byte	0x00, 0xf4, 0x21, 0x00


	//----- nvinfo : EIATTR_KPARAM_INFO
	.align		4
.L_15:
        /*0028*/ 	.byte	0x04, 0x17
        /*002a*/ 	.short	(.L_17 - .L_16)
.L_16:
        /*002c*/ 	.word	0x00000000
        /*0030*/ 	.short	0x0005
        /*0032*/ 	.short	0x0028
        /*0034*/ 	.byte	0x00, 0xf4, 0x21, 0x00


	//----- nvinfo : EIATTR_KPARAM_INFO
	.align		4
.L_17:
        /*0038*/ 	.byte	0x04, 0x17
        /*003a*/ 	.short	(.L_19 - .L_18)
.L_18:
        /*003c*/ 	.word	0x00000000
        /*0040*/ 	.short	0x0004
        /*0042*/ 	.short	0x0020
        /*0044*/ 	.byte	0x00, 0xf4, 0x21, 0x00


	//----- nvinfo : EIATTR_KPARAM_INFO
	.align		4
.L_19:
        /*0048*/ 	.byte	0x04, 0x17
        /*004a*/ 	.short	(.L_21 - .L_20)
.L_20:
        /*004c*/ 	.word	0x00000000
        /*0050*/ 	.short	0x0003
        /*0052*/ 	.short	0x0018
        /*0054*/ 	.byte	0x00, 0xf4, 0x21, 0x00


	//----- nvinfo : EIATTR_KPARAM_INFO
	.align		4
.L_21:
        /*0058*/ 	.byte	0x04, 0x17
        /*005a*/ 	.short	(.L_23 - .L_22)
.L_22:
        /*005c*/ 	.word	0x00000000
        /*0060*/ 	.short	0x0002
        /*0062*/ 	.short	0x0010
        /*0064*/ 	.byte	0x00, 0xf4, 0x21, 0x00


	//----- nvinfo : EIATTR_KPARAM_INFO
	.align		4
.L_23:
        /*0068*/ 	.byte	0x04, 0x17
        /*006a*/ 	.short	(.L_25 - .L_24)
.L_24:
        /*006c*/ 	.word	0x00000000
        /*0070*/ 	.short	0x0001
        /*0072*/ 	.short	0x0008
        /*0074*/ 	.byte	0x00, 0xf4, 0x21, 0x00


	//----- nvinfo : EIATTR_KPARAM_INFO
	.align		4
.L_25:
        /*0078*/ 	.byte	0x04, 0x17
        /*007a*/ 	.short	(.L_27 - .L_26)
.L_26:
        /*007c*/ 	.word	0x00000000
        /*0080*/ 	.short	0x0000
        /*0082*/ 	.short	0x0000
        /*0084*/ 	.byte	0x00, 0xf4, 0x21, 0x00


	//----- nvinfo : EIATTR_SPARSE_MMA_MASK
	.align		4
.L_27:
        /*0088*/ 	.byte	0x03, 0x50
        /*008a*/ 	.short	0x0000


	//----- nvinfo : EIATTR_MAXREG_COUNT
	.align		4
        /*008c*/ 	.byte	0x03, 0x1b
        /*008e*/ 	.short	0x00ff


	//----- nvinfo : EIATTR_EXIT_INSTR_OFFSETS
	.align		4
        /*0090*/ 	.byte	0x04, 0x1c
        /*0092*/ 	.short	(.L_29 - .L_28)


	//   ....[0]....
.L_28:
        /*0094*/ 	.word	0x00000930


	//----- nvinfo : EIATTR_REQNTID
	.align		4
.L_29:
        /*0098*/ 	.byte	0x04, 0x10
        /*009a*/ 	.short	(.L_31 - .L_30)
.L_30:
        /*009c*/ 	.word	0x00000080
        /*00a0*/ 	.word	0x00000001
        /*00a4*/ 	.word	0x00000001


	//----- nvinfo : EIATTR_CBANK_PARAM_SIZE
	.align		4
.L_31:
        /*00a8*/ 	.byte	0x03, 0x19
        /*00aa*/ 	.short	0x003c


	//----- nvinfo : EIATTR_PARAM_CBANK
	.align		4
        /*00ac*/ 	.byte	0x04, 0x0a
        /*00ae*/ 	.short	(.L_33 - .L_32)
	.align		4
.L_32:
        /*00b0*/ 	.word	index@(.nv.constant0.triton_poi_fused__native_batch_norm_legit_no_training_convolution_hardtanh_30)
        /*00b4*/ 	.short	0x0210
        /*00b6*/ 	.short	0x003c


	//----- nvinfo : EIATTR_SW_WAR
	.align		4
.L_33:
        /*00b8*/ 	.byte	0x04, 0x36
        /*00ba*/ 	.short	(.L_35 - .L_34)
.L_34:
        /*00bc*/ 	.word	0x00000008
.L_35:


//--------------------- .nv.callgraph             --------------------------
	.section	.nv.callgraph,"",@"SHT_CUDA_CALLGRAPH"
	.align	4
	.sectionentsize	8
	.align		4
        /*0000*/ 	.word	0x00000000
	.align		4
        /*0004*/ 	.word	0xffffffff
	.align		4
        /*0008*/ 	.word	0x00000000
	.align		4
        /*000c*/ 	.word	0xfffffffe
	.align		4
        /*0010*/ 	.word	0x00000000
	.align		4
        /*0014*/ 	.word	0xfffffffd
	.align		4
        /*0018*/ 	.word	0x00000000
	.align		4
        /*001c*/ 	.word	0xfffffffc


//--------------------- .nv.constant4             --------------------------
	.section	.nv.constant4,"a",@progbits
	.align	8
	.align		8
.nv.constant4:
        /*0000*/ 	.dword	_$_str
	.align		8
        /*0008*/ 	.dword	_$_str_$_2


//--------------------- .text.triton_poi_fused__native_batch_norm_legit_no_training_convolution_hardtanh_30 --------------------------
	.section	.text.triton_poi_fused__native_batch_norm_legit_no_training_convolution_hardtanh_30,"ax",@progbits
	.align	128
        .global         triton_poi_fused__native_batch_norm_legit_no_training_convolution_hardtanh_30
        .type           triton_poi_fused__native_batch_norm_legit_no_training_convolution_hardtanh_30,@function
        .size           triton_poi_fused__native_batch_norm_legit_no_training_convolution_hardtanh_30,(.L_x_1 - triton_poi_fused__native_batch_norm_legit_no_training_convolution_hardtanh_30)
        .other          triton_poi_fused__native_batch_norm_legit_no_training_convolution_hardtanh_30,@"STO_CUDA_ENTRY STV_DEFAULT"
triton_poi_fused__native_batch_norm_legit_no_training_convolution_hardtanh_30:
.text.triton_poi_fused__native_batch_norm_legit_no_training_convolution_hardtanh_30:
[----:B------:R-:W-:Y:S01]  /*0000*/  LDC R1, c[0x0][0x28] ;  /* 0x00000a00ff017b82 */ /* 0x000fe20000000800 */
[----:B------:R-:W1:Y:S07]  /*0010*/  S2R R0, SR_TID.X ;  /* 0x0000000000007919 */ /* 0x000e6e0000002100 */
[----:B------:R-:W2:Y:S01]  /*0020*/  LDC.64 R6, c[0x0][0x228] ;  /* 0x00008a00ff067b82 */ /* 0x000ea20000000a00 */
[----:B------:R-:W-:Y:S01]  /*0030*/  ULDC.64 UR4, c[0x0][0x208] ;  /* 0x0000820000047ab9 */ /* 0x000fe20000000a00 */
[----:B------:R-:W3:Y:S06]  /*0040*/  S2R R5, SR_CTAID.X ;  /* 0x0000000000057919 */ /* 0x000eec0000002500 */
[----:B------:R-:W4:Y:S08]  /*0050*/  LDC.64 R28, c[0x0][0x218] ;  /* 0x00008600ff1c7b82 */ /* 0x000f300000000a00 */
[----:B------:R-:W5:Y:S08]  /*0060*/  LDC.64 R26, c[0x0][0x220] ;  /* 0x00008800ff1a7b82 */ /* 0x000f700000000a00 */
[----:B------:R-:W4:Y:S01]  /*0070*/  LDC.64 R22, c[0x0][0x230] ;  /* 0x00008c00ff167b82 */ /* 0x000f220000000a00 */
[----:B-1----:R-:W-:-:S07]  /*0080*/  IMAD.SHL.U32 R0, R0, 0x4, RZ ;  /* 0x0000000400007824 */ /* 0x002fce00078e00ff */
[----:B------:R-:W1:Y:S01]  /*0090*/  LDC.64 R20, c[0x0][0x238] ;  /* 0x00008e00ff147b82 */ /* 0x000e620000000a00 */
[----:B---3--:R-:W-:Y:S02]  /*00a0*/  SHF.R.S32.HI R3, RZ, 0x15, R5 ;  /* 0x00000015ff037819 */ /* 0x008fe40000011405 */
[----:B------:R-:W-:Y:S02]  /*00b0*/  LOP3.LUT R0, R0, 0x1fc, RZ, 0xc0, !PT ;  /* 0x000001fc00007812 */ /* 0x000fe400078ec0ff */
[----:B------:R-:W-:-:S03]  /*00c0*/  SGXT R3, R3, 0x1 ;  /* 0x000000010303781a */ /* 0x000fc60000000200 */
[----:B------:R-:W-:-:S05]  /*00d0*/  IMAD R2, R5, 0x400, R0 ;  /* 0x0000040005027824 */ /* 0x000fca00078e0200 */
[----:B------:R-:W-:-:S04]  /*00e0*/  LEA.HI R3, R3, R2, RZ, 0xa ;  /* 0x0000000203037211 */ /* 0x000fc800078f50ff */
[----:B------:R-:W-:Y:S02]  /*00f0*/  SHF.R.S32.HI R9, RZ, 0xa, R3 ;  /* 0x0000000aff097819 */ /* 0x000fe40000011403 */
[----:B------:R-:W-:Y:S02]  /*0100*/  IADD3 R3, R3, 0x200, RZ ;  /* 0x0000020003037810 */ /* 0x000fe40007ffe0ff */
[----:B------:R-:W-:Y:S02]  /*0110*/  LEA.HI R0, R9, R9, RZ, 0x6 ;  /* 0x0000000909007211 */ /* 0x000fe400078f30ff */
[----:B------:R-:W-:Y:S02]  /*0120*/  SHF.R.S32.HI R3, RZ, 0xa, R3 ;  /* 0x0000000aff037819 */ /* 0x000fe40000011403 */
[----:B------:R-:W-:Y:S02]  /*0130*/  LOP3.LUT R0, R0, 0xffffffc0, RZ, 0xc0, !PT ;  /* 0xffffffc000007812 */ /* 0x000fe400078ec0ff */
[----:B------:R-:W-:-:S03]  /*0140*/  LEA.HI R4, R3, R3, RZ, 0x6 ;  /* 0x0000000303047211 */ /* 0x000fc600078f30ff */
[----:B------:R-:W-:Y:S01]  /*0150*/  IMAD.IADD R9, R9, 0x1, -R0 ;  /* 0x0000000109097824 */ /* 0x000fe200078e0a00 */
[----:B------:R-:W-:-:S03]  /*0160*/  LOP3.LUT R4, R4, 0xffffffc0, RZ, 0xc0, !PT ;  /* 0xffffffc004047812 */ /* 0x000fc600078ec0ff */
[----:B--2---:R-:W-:Y:S01]  /*0170*/  IMAD.WIDE R12, R9, 0x4, R6 ;  /* 0x00000004090c7825 */ /* 0x004fe200078e0206 */
[----:B------:R-:W-:-:S04]  /*0180*/  IADD3 R5, R3, -R4, RZ ;  /* 0x8000000403057210 */ /* 0x000fc80007ffe0ff */
[----:B------:R-:W2:Y:S01]  /*0190*/  LDG.E.EL R19, desc[UR4][R12.64] ;  /* 0x000000040c137981 */ /* 0x000ea2000c2e1900 */
[----:B------:R-:W-:Y:S02]  /*01a0*/  IMAD.WIDE R24, R5, 0x4, R6 ;  /* 0x0000000405187825 */ /* 0x000fe400078e0206 */
[----:B------:R-:W3:Y:S04]  /*01b0*/  LDC.64 R6, c[0x0][0x210] ;  /* 0x00008400ff067b82 */ /* 0x000ee80000000a00 */
[----:B------:R-:W2:Y:S01]  /*01c0*/  LDG.E.EL R24, desc[UR4][R24.64] ;  /* 0x0000000418187981 */ /* 0x000ea2000c2e1900 */
[----:B----4-:R-:W-:-:S05]  /*01d0*/  IMAD.WIDE R10, R9, 0x4, R28 ;  /* 0x00000004090a7825 */ /* 0x010fca00078e021c */
[----:B------:R5:W4:Y:S01]  /*01e0*/  LDG.E.EL R18, desc[UR4][R10.64] ;  /* 0x000000040a127981 */ /* 0x000b22000c2e1900 */
[----:B0-----:R-:W-:-:S04]  /*01f0*/  IMAD.WIDE R16, R9, 0x4, R22 ;  /* 0x0000000409107825 */ /* 0x001fc800078e0216 */
[----:B------:R-:W-:Y:S02]  /*0200*/  IMAD.WIDE R28, R5, 0x4, R28 ;  /* 0x00000004051c7825 */ /* 0x000fe400078e021c */
[----:B------:R-:W4:Y:S02]  /*0210*/  LDG.E.EL R16, desc[UR4][R16.64] ;  /* 0x0000000410107981 */ /* 0x000f24000c2e1900 */
[C---:B-----5:R-:W-:Y:S02]  /*0220*/  IMAD.WIDE R10, R9.reuse, 0x4, R26 ;  /* 0x00000004090a7825 */ /* 0x060fe400078e021a */
[----:B------:R0:W5:Y:S02]  /*0230*/  LDG.E.EL R3, desc[UR4][R28.64] ;  /* 0x000000041c037981 */ /* 0x000164000c2e1900 */
[----:B---3--:R-:W-:Y:S02]  /*0240*/  IMAD.WIDE R6, R2, 0x4, R6 ;  /* 0x0000000402067825 */ /* 0x008fe400078e0206 */
[----:B------:R-:W3:Y:S04]  /*0250*/  LDG.E.EL R4, desc[UR4][R10.64] ;  /* 0x000000040a047981 */ /* 0x000ee8000c2e1900 */
[----:B------:R-:W4:Y:S01]  /*0260*/  LDG.E.128 R12, desc[UR4][R6.64] ;  /* 0x00000004060c7981 */ /* 0x000f22000c1e1d00 */
[----:B-1----:R-:W-:-:S04]  /*0270*/  IMAD.WIDE R8, R9, 0x4, R20 ;  /* 0x0000000409087825 */ /* 0x002fc800078e0214 */
[C---:B------:R-:W-:Y:S01]  /*0280*/  IMAD.WIDE R26, R5.reuse, 0x4, R26 ;  /* 0x00000004051a7825 */ /* 0x040fe200078e021a */
[----:B------:R-:W3:Y:S04]  /*0290*/  LDG.E.EL R17, desc[UR4][R8.64] ;  /* 0x0000000408117981 */ /* 0x000ee8000c2e1900 */
[----:B------:R-:W5:Y:S04]  /*02a0*/  LDG.E.EL R0, desc[UR4][R26.64] ;  /* 0x000000041a007981 */ /* 0x000f68000c2e1900 */
[----:B------:R-:W5:Y:S01]  /*02b0*/  LDG.E.128 R8, desc[UR4][R6.64+0x800] ;  /* 0x0008000406087981 */ /* 0x000f62000c1e1d00 */
[----:B------:R-:W-:-:S04]  /*02c0*/  IMAD.WIDE R20, R5, 0x4, R20 ;  /* 0x0000000405147825 */ /* 0x000fc800078e0214 */
[----:B------:R-:W-:Y:S02]  /*02d0*/  IMAD.WIDE R22, R5, 0x4, R22 ;  /* 0x0000000405167825 */ /* 0x000fe400078e0216 */
[----:B------:R1:W5:Y:S04]  /*02e0*/  LDG.E.EL R20, desc[UR4][R20.64] ;  /* 0x0000000414147981 */ /* 0x000368000c2e1900 */
[----:B------:R0:W5:Y:S01]  /*02f0*/  LDG.E.EL R5, desc[UR4][R22.64] ;  /* 0x0000000416057981 */ /* 0x000162000c2e1900 */
[----:B--2---:R-:W-:-:S04]  /*0300*/  FADD R19, R19, 9.9999997473787516356e-06 ;  /* 0x3727c5ac13137421 */ /* 0x004fc80000000000 */
[----:B------:R-:W2:Y:S01]  /*0310*/  MUFU.SQRT R25, R19 ;  /* 0x0000001300197308 */ /* 0x000ea20000002000 */
[----:B------:R-:W-:-:S07]  /*0320*/  FADD R24, R24, 9.9999997473787516356e-06 ;  /* 0x3727c5ac18187421 */ /* 0x000fce0000000000 */
[----:B0-----:R-:W0:Y:S01]  /*0330*/  MUFU.SQRT R28, R24 ;  /* 0x00000018001c7308 */ /* 0x001e220000002000 */
[C---:B--2---:R-:W-:Y:S02]  /*0340*/  FSETP.GT.AND P0, PT, R25.reuse, 8.50705917302346158658e+37, PT ;  /* 0x7e8000001900780b */ /* 0x044fe40003f04000 */
[----:B------:R-:W-:Y:S02]  /*0350*/  FSETP.GEU.AND P2, PT, R25, 1.175494350822287508e-38, PT ;  /* 0x008000001900780b */ /* 0x000fe40003f4e000 */
[C---:B0-----:R-:W-:Y:S02]  /*0360*/  FSETP.GT.AND P1, PT, R28.reuse, 8.50705917302346158658e+37, PT ;  /* 0x7e8000001c00780b */ /* 0x041fe40003f24000 */
[----:B------:R-:W-:-:S07]  /*0370*/  FSETP.GEU.AND P3, PT, R28, 1.175494350822287508e-38, PT ;  /* 0x008000001c00780b */ /* 0x000fce0003f6e000 */
[----:B------:R-:W-:-:S04]  /*0380*/  @P0 FMUL R25, R25, 0.25 ;  /* 0x3e80000019190820 */ /* 0x000fc80000400000 */
[----:B------:R-:W-:Y:S01]  /*0390*/  @!P2 FMUL R25, R25, 16777216 ;  /* 0x4b8000001919a820 */ /* 0x000fe20000400000 */
[----:B------:R-:W-:-:S03]  /*03a0*/  @P1 FMUL R28, R28, 0.25 ;  /* 0x3e8000001c1c1820 */ /* 0x000fc60000400000 */
[----:B-1----:R-:W0:Y:S01]  /*03b0*/  MUFU.RCP R21, R25 ;  /* 0x0000001900157308 */ /* 0x002e220000001000 */
[----:B------:R-:W-:Y:S01]  /*03c0*/  @!P3 FMUL R28, R28, 16777216 ;  /* 0x4b8000001c1cb820 */ /* 0x000fe20000400000 */
[----:B------:R-:W-:-:S06]  /*03d0*/  IMAD.MOV.U32 R24, RZ, RZ, 0x3e800000 ;  /* 0x3e800000ff187424 */ /* 0x000fcc00078e00ff */
[----:B------:R-:W1:Y:S01]  /*03e0*/  MUFU.RCP R19, R28 ;  /* 0x0000001c00137308 */ /* 0x000e620000001000 */
[C---:B------:R-:W-:Y:S02]  /*03f0*/  FSEL R22, R24.reuse, 1, P0 ;  /* 0x3f80000018167808 */ /* 0x040fe40000000000 */
[----:B------:R-:W-:Y:S01]  /*0400*/  FSEL R24, R24, 1, P1 ;  /* 0x3f80000018187808 */ /* 0x000fe20000800000 */
[--C-:B----4-:R-:W-:Y:S02]  /*0410*/  FADD R12, R12, R18.reuse ;  /* 0x000000120c0c7221 */ /* 0x110fe40000000000 */
[----:B------:R-:W-:Y:S01]  /*0420*/  @!P2 FMUL R22, R22, 16777216 ;  /* 0x4b8000001616a820 */ /* 0x000fe20000400000 */
[--C-:B------:R-:W-:Y:S01]  /*0430*/  FADD R13, R13, R18.reuse ;  /* 0x000000120d0d7221 */ /* 0x100fe20000000000 */
[----:B------:R-:W-:Y:S01]  /*0440*/  @!P3 FMUL R24, R24, 16777216 ;  /* 0x4b8000001818b820 */ /* 0x000fe20000400000 */
[--C-:B------:R-:W-:Y:S01]  /*0450*/  FADD R14, R14, R18.reuse ;  /* 0x000000120e0e7221 */ /* 0x100fe20000000000 */
[----:B------:R-:W-:Y:S01]  /*0460*/  FADD R15, R15, R18 ;  /* 0x000000120f0f7221 */ /* 0x000fe20000000000 */
[----:B0-----:R-:W-:Y:S01]  /*0470*/  FMUL R21, R21, R22 ;  /* 0x0000001615157220 */ /* 0x001fe20000400000 */
[C---:B---3--:R-:W-:Y:S01]  /*0480*/  FADD R18, -R4.reuse, R12 ;  /* 0x0000000c04127221 */ /* 0x048fe20000000100 */
[C---:B------:R-:W-:Y:S01]  /*0490*/  FADD R22, -R4.reuse, R13 ;  /* 0x0000000d04167221 */ /* 0x040fe20000000100 */
[----:B-1----:R-:W-:Y:S01]  /*04a0*/  FMUL R19, R19, R24 ;  /* 0x0000001813137220 */ /* 0x002fe20000400000 */
[C---:B------:R-:W-:Y:S01]  /*04b0*/  FADD R24, -R4.reuse, R14 ;  /* 0x0000000e04187221 */ /* 0x040fe20000000100 */
[----:B------:R-:W-:Y:S01]  /*04c0*/  FADD R4, -R4, R15 ;  /* 0x0000000f04047221 */ /* 0x000fe20000000100 */
[----:B------:R-:W-:Y:S01]  /*04d0*/  FMUL R26, R21, R18 ;  /* 0x00000012151a7220 */ /* 0x000fe20000400000 */
[----:B-----5:R-:W-:-:S02]  /*04e0*/  FADD R11, R11, R3 ;  /* 0x000000030b0b7221 */ /* 0x020fc40000000000 */
[C---:B------:R-:W-:Y:S01]  /*04f0*/  FMUL R18, R21.reuse, R4 ;  /* 0x0000000415127220 */ /* 0x040fe20000400000 */
[----:B------:R-:W-:Y:S01]  /*0500*/  FFMA R4, R16, R26, R17 ;  /* 0x0000001a10047223 */ /* 0x000fe20000000011 */
[C---:B------:R-:W-:Y:S01]  /*0510*/  FMUL R23, R21.reuse, R22 ;  /* 0x0000001615177220 */ /* 0x040fe20000400000 */
[----:B------:R-:W-:Y:S01]  /*0520*/  FADD R26, -R0, R11 ;  /* 0x0000000b001a7221 */ /* 0x000fe20000000100 */
[----:B------:R-:W-:Y:S01]  /*0530*/  FMUL R22, R21, R24 ;  /* 0x0000001815167220 */ /* 0x000fe20000400000 */
[--C-:B------:R-:W-:Y:S01]  /*0540*/  FADD R9, R9, R3.reuse ;  /* 0x0000000309097221 */ /* 0x100fe20000000000 */
[--C-:B------:R-:W-:Y:S01]  /*0550*/  FADD R8, R8, R3.reuse ;  /* 0x0000000308087221 */ /* 0x100fe20000000000 */
[----:B------:R-:W-:Y:S01]  /*0560*/  FADD R10, R10, R3 ;  /* 0x000000030a0a7221 */ /* 0x000fe20000000000 */
[----:B------:R-:W-:Y:S01]  /*0570*/  FMUL R26, R19, R26 ;  /* 0x0000001a131a7220 */ /* 0x000fe20000400000 */
[C-C-:B------:R-:W-:Y:S01]  /*0580*/  FFMA R21, R16.reuse, R23, R17.reuse ;  /* 0x0000001710157223 */ /* 0x140fe20000000011 */
[C-C-:B------:R-:W-:Y:S01]  /*0590*/  FFMA R22, R16.reuse, R22, R17.reuse ;  /* 0x0000001610167223 */ /* 0x140fe20000000011 */
[----:B------:R-:W-:Y:S01]  /*05a0*/  FFMA R16, R16, R18, R17 ;  /* 0x0000001210107223 */ /* 0x000fe20000000011 */
[C---:B------:R-:W-:Y:S01]  /*05b0*/  FADD R24, -R0.reuse, R9 ;  /* 0x0000000900187221 */ /* 0x040fe20000000100 */
[C---:B------:R-:W-:Y:S01]  /*05c0*/  FADD R18, -R0.reuse, R8 ;  /* 0x0000000800127221 */ /* 0x040fe20000000100 */
[----:B------:R-:W-:Y:S01]  /*05d0*/  FADD R0, -R0, R10 ;  /* 0x0000000a00007221 */ /* 0x000fe20000000100 */
[----:B------:R-:W-:Y:S01]  /*05e0*/  FFMA R26, R5, R26, R20 ;  /* 0x0000001a051a7223 */ /* 0x000fe20000000014 */
[C---:B------:R-:W-:Y:S01]  /*05f0*/  FMUL R17, R19.reuse, R24 ;  /* 0x0000001813117220 */ /* 0x040fe20000400000 */
[C---:B------:R-:W-:Y:S01]  /*0600*/  FMUL R3, R19.reuse, R18 ;  /* 0x0000001213037220 */ /* 0x040fe20000400000 */
[----:B------:R-:W-:Y:S01]  /*0610*/  FMUL R19, R19, R0 ;  /* 0x0000000013137220 */ /* 0x000fe20000400000 */
[----:B------:R-:W-:-:S02]  /*0620*/  FSETP.GTU.AND P0, PT, R16, RZ, PT ;  /* 0x000000ff1000720b */ /* 0x000fc40003f0c000 */
[C---:B------:R-:W-:Y:S01]  /*0630*/  FSETP.GTU.AND P2, PT, R26.reuse, RZ, PT ;  /* 0x000000ff1a00720b */ /* 0x040fe20003f4c000 */
[C-C-:B------:R-:W-:Y:S01]  /*0640*/  FFMA R17, R5.reuse, R17, R20.reuse ;  /* 0x0000001105117223 */ /* 0x140fe20000000014 */
[C-C-:B------:R-:W-:Y:S01]  /*0650*/  FFMA R0, R5.reuse, R3, R20.reuse ;  /* 0x0000000305007223 */ /* 0x140fe20000000014 */
[----:B------:R-:W-:Y:S01]  /*0660*/  FFMA R5, R5, R19, R20 ;  /* 0x0000001305057223 */ /* 0x000fe20000000014 */
[----:B------:R-:W-:Y:S01]  /*0670*/  FSEL R19, R26, RZ, P2 ;  /* 0x000000ff1a137208 */ /* 0x000fe20001000000 */
[----:B------:R-:W0:Y:S01]  /*0680*/  LDC.64 R24, c[0x0][0x240] ;  /* 0x00009000ff187b82 */ /* 0x000e220000000a00 */
[----:B------:R-:W-:Y:S02]  /*0690*/  FSETP.GTU.AND P1, PT, R22, RZ, PT ;  /* 0x000000ff1600720b */ /* 0x000fe40003f2c000 */
[----:B------:R-:W-:Y:S02]  /*06a0*/  FSETP.GEU.AND P5, PT, R19, 6, PT ;  /* 0x40c000001300780b */ /* 0x000fe40003fae000 */
[----:B------:R-:W-:-:S02]  /*06b0*/  FSEL R23, R16, RZ, P0 ;  /* 0x000000ff10177208 */ /* 0x000fc40000000000 */
[----:B------:R-:W-:Y:S02]  /*06c0*/  FSETP.GTU.AND P6, PT, R21, RZ, PT ;  /* 0x000000ff1500720b */ /* 0x000fe40003fcc000 */
[----:B------:R-:W-:Y:S02]  /*06d0*/  FSETP.GTU.AND P2, PT, R4, RZ, PT ;  /* 0x000000ff0400720b */ /* 0x000fe40003f4c000 */
[----:B------:R-:W-:Y:S02]  /*06e0*/  FSEL R22, R22, RZ, P1 ;  /* 0x000000ff16167208 */ /* 0x000fe40000800000 */
[----:B------:R-:W-:Y:S02]  /*06f0*/  FSETP.GEU.AND P1, PT, R23, 6, PT ;  /* 0x40c000001700780b */ /* 0x000fe40003f2e000 */
[----:B------:R-:W-:Y:S02]  /*0700*/  FSEL R21, R21, RZ, P6 ;  /* 0x000000ff15157208 */ /* 0x000fe40003000000 */
[----:B------:R-:W-:-:S02]  /*0710*/  FSEL R20, R4, RZ, P2 ;  /* 0x000000ff04147208 */ /* 0x000fc40001000000 */
[----:B------:R-:W-:Y:S02]  /*0720*/  FSETP.GTU.AND P4, PT, R5, RZ, PT ;  /* 0x000000ff0500720b */ /* 0x000fe40003f8c000 */
[----:B------:R-:W-:Y:S02]  /*0730*/  FSETP.GTU.AND P3, PT, R17, RZ, PT ;  /* 0x000000ff1100720b */ /* 0x000fe40003f6c000 */
[----:B------:R-:W-:Y:S02]  /*0740*/  FSETP.GEU.AND P2, PT, R22, 6, PT ;  /* 0x40c000001600780b */ /* 0x000fe40003f4e000 */
[----:B------:R-:W-:Y:S02]  /*0750*/  FSETP.NAN.AND P6, PT, R19, R19, PT ;  /* 0x000000131300720b */ /* 0x000fe40003fc8000 */
[----:B------:R-:W-:Y:S02]  /*0760*/  FSETP.GTU.AND P0, PT, R0, RZ, PT ;  /* 0x000000ff0000720b */ /* 0x000fe40003f0c000 */
[----:B------:R-:W-:-:S02]  /*0770*/  FSEL R18, R5, RZ, P4 ;  /* 0x000000ff05127208 */ /* 0x000fc40002000000 */
[----:B------:R-:W-:Y:S02]  /*0780*/  FSEL R17, R17, RZ, P3 ;  /* 0x000000ff11117208 */ /* 0x000fe40001800000 */
[----:B------:R-:W-:Y:S02]  /*0790*/  @P5 SEL R19, R19, 0x40c00000, P6 ;  /* 0x40c0000013135807 */ /* 0x000fe40003000000 */
[----:B------:R-:W-:Y:S02]  /*07a0*/  FSETP.NAN.AND P3, PT, R23, R23, PT ;  /* 0x000000171700720b */ /* 0x000fe40003f68000 */
[----:B------:R-:W-:Y:S02]  /*07b0*/  FSETP.GEU.AND P4, PT, R21, 6, PT ;  /* 0x40c000001500780b */ /* 0x000fe40003f8e000 */
[----:B------:R-:W-:Y:S02]  /*07c0*/  FSETP.GEU.AND P5, PT, R20, 6, PT ;  /* 0x40c000001400780b */ /* 0x000fe40003fae000 */
[----:B------:R-:W-:-:S02]  /*07d0*/  FSEL R16, R0, RZ, P0 ;  /* 0x000000ff00107208 */ /* 0x000fc40000000000 */
[----:B------:R-:W-:Y:S02]  /*07e0*/  FSETP.NAN.AND P6, PT, R22, R22, PT ;  /* 0x000000161600720b */ /* 0x000fe40003fc8000 */
[----:B------:R-:W-:Y:S02]  /*07f0*/  @P1 SEL R23, R23, 0x40c00000, P3 ;  /* 0x40c0000017171807 */ /* 0x000fe40001800000 */
[----:B------:R-:W-:Y:S02]  /*0800*/  FSETP.GEU.AND P0, PT, R18, 6, PT ;  /* 0x40c000001200780b */ /* 0x000fe40003f0e000 */
[----:B------:R-:W-:Y:S02]  /*0810*/  FSETP.GEU.AND P3, PT, R17, 6, PT ;  /* 0x40c000001100780b */ /* 0x000fe40003f6e000 */
[----:B------:R-:W-:Y:S02]  /*0820*/  FSETP.GEU.AND P1, PT, R16, 6, PT ;  /* 0x40c000001000780b */ /* 0x000fe40003f2e000 */
[----:B------:R-:W-:-:S02]  /*0830*/  @P2 SEL R22, R22, 0x40c00000, P6 ;  /* 0x40c0000016162807 */ /* 0x000fc40003000000 */
[C---:B------:R-:W-:Y:S02]  /*0840*/  FSETP.NAN.AND P6, PT, R21.reuse, R21, PT ;  /* 0x000000151500720b */ /* 0x040fe40003fc8000 */
[C---:B------:R-:W-:Y:S02]  /*0850*/  FSETP.NAN.AND P2, PT, R20.reuse, R20, PT ;  /* 0x000000141400720b */ /* 0x040fe40003f48000 */
[----:B------:R-:W-:Y:S02]  /*0860*/  @P4 SEL R21, R21, 0x40c00000, P6 ;  /* 0x40c0000015154807 */ /* 0x000fe40003000000 */
[----:B------:R-:W-:Y:S02]  /*0870*/  @P5 SEL R20, R20, 0x40c00000, P2 ;  /* 0x40c0000014145807 */ /* 0x000fe40001000000 */
[----:B------:R-:W-:Y:S02]  /*0880*/  FSETP.NAN.AND P6, PT, R18, R18, PT ;  /* 0x000000121200720b */ /* 0x000fe40003fc8000 */
[----:B------:R-:W-:-:S02]  /*0890*/  FSETP.NAN.AND P4, PT, R17, R17, PT ;  /* 0x000000111100720b */ /* 0x000fc40003f88000 */
[----:B------:R-:W-:Y:S01]  /*08a0*/  FSETP.NAN.AND P2, PT, R16, R16, PT ;  /* 0x000000101000720b */ /* 0x000fe20003f48000 */
[----:B0-----:R-:W-:Y:S01]  /*08b0*/  IMAD.WIDE R24, R2, 0x4, R24 ;  /* 0x0000000402187825 */ /* 0x001fe200078e0218 */
[----:B------:R-:W-:Y:S02]  /*08c0*/  @P0 SEL R18, R18, 0x40c00000, P6 ;  /* 0x40c0000012120807 */ /* 0x000fe40003000000 */
[----:B------:R-:W-:Y:S02]  /*08d0*/  @P3 SEL R17, R17, 0x40c00000, P4 ;  /* 0x40c0000011113807 */ /* 0x000fe40002000000 */
[----:B------:R-:W-:Y:S01]  /*08e0*/  @P1 SEL R16, R16, 0x40c00000, P2 ;  /* 0x40c0000010101807 */ /* 0x000fe20001000000 */
[----:B------:R-:W-:Y:S04]  /*08f0*/  STG.E.128 desc[UR4][R6.64], R12 ;  /* 0x0000000c06007986 */ /* 0x000fe8000c101d04 */
[----:B------:R-:W-:Y:S04]  /*0900*/  STG.E.128 desc[UR4][R6.64+0x800], R8 ;  /* 0x0008000806007986 */ /* 0x000fe8000c101d04 */
[----:B------:R-:W-:Y:S04]  /*0910*/  STG.E.128 desc[UR4][R24.64], R20 ;  /* 0x0000001418007986 */ /* 0x000fe8000c101d04 */
[----:B------:R-:W-:Y:S01]  /*0920*/  STG.E.128 desc[UR4][R24.64+0x800], R16 ;  /* 0x0008001018007986 */ /* 0x000fe2000c101d04 */
[----:B------:R-:W-:Y:S05]  /*0930*/  EXIT ;  /* 0x000000000000794d */ /* 0x000fea0003800000 */
.L_x_0:
[----:B------:R-:W-:-:S00]  /*0940*/  BRA `(.L_x_0) ;  /* 0xfffffffc00fc7947 */ /* 0x000fc0000383ffff */
[----:B------:R-:W-:-:S00]  /*0950*/  NOP ;  /* 0x0000000000007918 */ /* 0x000fc00000000000 */
        /* <DEDUP_REMOVED lines=10> */
.L_x_1:


//--------------------- .nv.global.init           --------------------------
	.section	.nv.global.init,"aw",@progbits
.nv.global.init:
	.type		_$_str,@object
	.size		_$_str,(_$_str_$_2 - _$_str)
_$_str:
        /*0000*/ 	.byte	0x5f, 0x5f, 0x43, 0x55, 0x44, 0x41, 0x5f, 0x46, 0x54, 0x5a, 0x00
	.type		_$_str_$_2,@object
	.size		_$_str_$_2,(.L_1 - _$_str_$_2)
_$_str_$_2:
        /*000b*/ 	.byte	0x5f, 0x5f, 0x43, 0x55, 0x44, 0x41, 0x5f, 0x50, 0x52, 0x45, 0x43, 0x5f, 0x53, 0x51, 0x52, 0x54
        /*001b*/ 	.byte	0x00
.L_1:


//--------------------- .nv.constant0.triton_poi_fused__native_batch_norm_legit_no_training_convolution_hardtanh_30 --------------------------
	.section	.nv.constant0.triton_poi_fused__native_batch_norm_legit_no_training_convolution_hardtanh_30,"a",@progbits
	.sectionflags	@""
	.align	4
.nv.constant0.triton_poi_fused__native_batch_norm_legit_no_training_convolution_hardtanh_30:
	.zero		588
